//
// Generated by NVIDIA NVVM Compiler
//
// Compiler Build ID: CL-36424714
// Cuda compilation tools, release 13.0, V13.0.88
// Based on NVVM 20.0.0
//

.version 9.0
.target sm_100
.address_size 64

	// .globl	_Z18vectorAddCoarsenedPfS_S_ii

.visible .entry _Z18vectorAddCoarsenedPfS_S_ii(
	.param .u64 .ptr .align 1 _Z18vectorAddCoarsenedPfS_S_ii_param_0,
	.param .u64 .ptr .align 1 _Z18vectorAddCoarsenedPfS_S_ii_param_1,
	.param .u64 .ptr .align 1 _Z18vectorAddCoarsenedPfS_S_ii_param_2,
	.param .u32 _Z18vectorAddCoarsenedPfS_S_ii_param_3,
	.param .u32 _Z18vectorAddCoarsenedPfS_S_ii_param_4
)
{
	.reg .pred 	%p<25>;
	.reg .b32 	%r<82>;
	.reg .b32 	%f<46>;
	.reg .b64 	%rd<67>;

	ld.param.u64 	%rd4, [_Z18vectorAddCoarsenedPfS_S_ii_param_0];
	ld.param.u64 	%rd5, [_Z18vectorAddCoarsenedPfS_S_ii_param_1];
	ld.param.u64 	%rd6, [_Z18vectorAddCoarsenedPfS_S_ii_param_2];
	ld.param.u32 	%r54, [_Z18vectorAddCoarsenedPfS_S_ii_param_3];
	ld.param.u32 	%r55, [_Z18vectorAddCoarsenedPfS_S_ii_param_4];
	cvta.to.global.u64 	%rd1, %rd6;
	cvta.to.global.u64 	%rd2, %rd5;
	cvta.to.global.u64 	%rd3, %rd4;
	mov.u32 	%r1, %ctaid.x;
	mov.u32 	%r2, %ntid.x;
	mul.lo.s32 	%r3, %r55, %r1;
	mov.u32 	%r4, %tid.x;
	setp.lt.s32 	%p1, %r55, 1;
	@%p1 bra 	$L__BB0_41;
	and.b32  	%r5, %r55, 7;
	setp.lt.u32 	%p2, %r55, 8;
	mov.b32 	%r80, 0;
	@%p2 bra 	$L__BB0_20;
	and.b32  	%r80, %r55, 2147483640;
	neg.s32 	%r78, %r80;
	mad.lo.s32 	%r57, %r2, %r3, %r2;
	add.s32 	%r77, %r4, %r57;
	shl.b32 	%r9, %r2, 3;
	add.s32 	%r58, %r3, 2;
	mad.lo.s32 	%r76, %r2, %r58, %r4;
	add.s32 	%r59, %r3, 3;
	mad.lo.s32 	%r75, %r2, %r59, %r4;
	add.s32 	%r60, %r3, 4;
	mad.lo.s32 	%r74, %r2, %r60, %r4;
	add.s32 	%r61, %r3, 5;
	mad.lo.s32 	%r73, %r2, %r61, %r4;
	add.s32 	%r62, %r3, 6;
	mad.lo.s32 	%r72, %r2, %r62, %r4;
	add.s32 	%r63, %r3, 7;
	mad.lo.s32 	%r71, %r2, %r63, %r4;
	mul.lo.s32 	%r64, %r2, %r1;
	mad.lo.s32 	%r70, %r64, %r55, %r4;
$L__BB0_3:
	.pragma "nounroll";
	setp.ge.u32 	%p3, %r70, %r54;
	@%p3 bra 	$L__BB0_5;
	mul.wide.u32 	%rd7, %r70, 4;
	add.s64 	%rd8, %rd3, %rd7;
	ld.global.f32 	%f1, [%rd8];
	add.s64 	%rd9, %rd2, %rd7;
	ld.global.f32 	%f2, [%rd9];
	add.f32 	%f3, %f1, %f2;
	add.s64 	%rd10, %rd1, %rd7;
	st.global.f32 	[%rd10], %f3;
$L__BB0_5:
	add.s32 	%r26, %r2, %r70;
	setp.ge.u32 	%p4, %r26, %r54;
	@%p4 bra 	$L__BB0_7;
	mul.wide.u32 	%rd11, %r77, 4;
	add.s64 	%rd12, %rd3, %rd11;
	ld.global.f32 	%f4, [%rd12];
	add.s64 	%rd13, %rd2, %rd11;
	ld.global.f32 	%f5, [%rd13];
	add.f32 	%f6, %f4, %f5;
	add.s64 	%rd14, %rd1, %rd11;
	st.global.f32 	[%rd14], %f6;
$L__BB0_7:
	add.s32 	%r27, %r2, %r26;
	setp.ge.u32 	%p5, %r27, %r54;
	@%p5 bra 	$L__BB0_9;
	mul.wide.u32 	%rd15, %r76, 4;
	add.s64 	%rd16, %rd3, %rd15;
	ld.global.f32 	%f7, [%rd16];
	add.s64 	%rd17, %rd2, %rd15;
	ld.global.f32 	%f8, [%rd17];
	add.f32 	%f9, %f7, %f8;
	add.s64 	%rd18, %rd1, %rd15;
	st.global.f32 	[%rd18], %f9;
$L__BB0_9:
	add.s32 	%r28, %r2, %r27;
	setp.ge.u32 	%p6, %r28, %r54;
	@%p6 bra 	$L__BB0_11;
	mul.wide.u32 	%rd19, %r75, 4;
	add.s64 	%rd20, %rd3, %rd19;
	ld.global.f32 	%f10, [%rd20];
	add.s64 	%rd21, %rd2, %rd19;
	ld.global.f32 	%f11, [%rd21];
	add.f32 	%f12, %f10, %f11;
	add.s64 	%rd22, %rd1, %rd19;
	st.global.f32 	[%rd22], %f12;
$L__BB0_11:
	add.s32 	%r29, %r2, %r28;
	setp.ge.u32 	%p7, %r29, %r54;
	@%p7 bra 	$L__BB0_13;
	mul.wide.u32 	%rd23, %r74, 4;
	add.s64 	%rd24, %rd3, %rd23;
	ld.global.f32 	%f13, [%rd24];
	add.s64 	%rd25, %rd2, %rd23;
	ld.global.f32 	%f14, [%rd25];
	add.f32 	%f15, %f13, %f14;
	add.s64 	%rd26, %rd1, %rd23;
	st.global.f32 	[%rd26], %f15;
$L__BB0_13:
	add.s32 	%r30, %r2, %r29;
	setp.ge.u32 	%p8, %r30, %r54;
	@%p8 bra 	$L__BB0_15;
	mul.wide.u32 	%rd27, %r73, 4;
	add.s64 	%rd28, %rd3, %rd27;
	ld.global.f32 	%f16, [%rd28];
	add.s64 	%rd29, %rd2, %rd27;
	ld.global.f32 	%f17, [%rd29];
	add.f32 	%f18, %f16, %f17;
	add.s64 	%rd30, %rd1, %rd27;
	st.global.f32 	[%rd30], %f18;
$L__BB0_15:
	add.s32 	%r31, %r2, %r30;
	setp.ge.u32 	%p9, %r31, %r54;
	@%p9 bra 	$L__BB0_17;
	mul.wide.u32 	%rd31, %r72, 4;
	add.s64 	%rd32, %rd3, %rd31;
	ld.global.f32 	%f19, [%rd32];
	add.s64 	%rd33, %rd2, %rd31;
	ld.global.f32 	%f20, [%rd33];
	add.f32 	%f21, %f19, %f20;
	add.s64 	%rd34, %rd1, %rd31;
	st.global.f32 	[%rd34], %f21;
$L__BB0_17:
	add.s32 	%r65, %r2, %r31;
	setp.ge.u32 	%p10, %r65, %r54;
	@%p10 bra 	$L__BB0_19;
	mul.wide.u32 	%rd35, %r71, 4;
	add.s64 	%rd36, %rd3, %rd35;
	ld.global.f32 	%f22, [%rd36];
	add.s64 	%rd37, %rd2, %rd35;
	ld.global.f32 	%f23, [%rd37];
	add.f32 	%f24, %f22, %f23;
	add.s64 	%rd38, %rd1, %rd35;
	st.global.f32 	[%rd38], %f24;
$L__BB0_19:
	add.s32 	%r78, %r78, 8;
	add.s32 	%r77, %r77, %r9;
	add.s32 	%r76, %r76, %r9;
	add.s32 	%r75, %r75, %r9;
	add.s32 	%r74, %r74, %r9;
	add.s32 	%r73, %r73, %r9;
	add.s32 	%r72, %r72, %r9;
	add.s32 	%r71, %r71, %r9;
	add.s32 	%r70, %r70, %r9;
	setp.ne.s32 	%p11, %r78, 0;
	@%p11 bra 	$L__BB0_3;
$L__BB0_20:
	setp.eq.s32 	%p12, %r5, 0;
	@%p12 bra 	$L__BB0_41;
	and.b32  	%r42, %r55, 3;
	setp.lt.u32 	%p13, %r5, 4;
	@%p13 bra 	$L__BB0_31;
	add.s32 	%r66, %r80, %r3;
	mad.lo.s32 	%r43, %r66, %r2, %r4;
	setp.ge.u32 	%p14, %r43, %r54;
	@%p14 bra 	$L__BB0_24;
	mul.wide.u32 	%rd39, %r43, 4;
	add.s64 	%rd40, %rd3, %rd39;
	ld.global.f32 	%f25, [%rd40];
	add.s64 	%rd41, %rd2, %rd39;
	ld.global.f32 	%f26, [%rd41];
	add.f32 	%f27, %f25, %f26;
	add.s64 	%rd42, %rd1, %rd39;
	st.global.f32 	[%rd42], %f27;
$L__BB0_24:
	add.s32 	%r44, %r43, %r2;
	setp.ge.u32 	%p15, %r44, %r54;
	@%p15 bra 	$L__BB0_26;
	mul.wide.u32 	%rd43, %r44, 4;
	add.s64 	%rd44, %rd3, %rd43;
	ld.global.f32 	%f28, [%rd44];
	add.s64 	%rd45, %rd2, %rd43;
	ld.global.f32 	%f29, [%rd45];
	add.f32 	%f30, %f28, %f29;
	add.s64 	%rd46, %rd1, %rd43;
	st.global.f32 	[%rd46], %f30;
$L__BB0_26:
	add.s32 	%r45, %r44, %r2;
	setp.ge.u32 	%p16, %r45, %r54;
	@%p16 bra 	$L__BB0_28;
	mul.wide.u32 	%rd47, %r45, 4;
	add.s64 	%rd48, %rd3, %rd47;
	ld.global.f32 	%f31, [%rd48];
	add.s64 	%rd49, %rd2, %rd47;
	ld.global.f32 	%f32, [%rd49];
	add.f32 	%f33, %f31, %f32;
	add.s64 	%rd50, %rd1, %rd47;
	st.global.f32 	[%rd50], %f33;
$L__BB0_28:
	add.s32 	%r46, %r45, %r2;
	setp.ge.u32 	%p17, %r46, %r54;
	@%p17 bra 	$L__BB0_30;
	mul.wide.u32 	%rd51, %r46, 4;
	add.s64 	%rd52, %rd3, %rd51;
	ld.global.f32 	%f34, [%rd52];
	add.s64 	%rd53, %rd2, %rd51;
	ld.global.f32 	%f35, [%rd53];
	add.f32 	%f36, %f34, %f35;
	add.s64 	%rd54, %rd1, %rd51;
	st.global.f32 	[%rd54], %f36;
$L__BB0_30:
	add.s32 	%r80, %r80, 4;
$L__BB0_31:
	setp.eq.s32 	%p18, %r42, 0;
	@%p18 bra 	$L__BB0_41;
	setp.eq.s32 	%p19, %r42, 1;
	@%p19 bra 	$L__BB0_38;
	add.s32 	%r67, %r80, %r3;
	mad.lo.s32 	%r49, %r67, %r2, %r4;
	setp.ge.u32 	%p20, %r49, %r54;
	@%p20 bra 	$L__BB0_35;
	mul.wide.u32 	%rd55, %r49, 4;
	add.s64 	%rd56, %rd3, %rd55;
	ld.global.f32 	%f37, [%rd56];
	add.s64 	%rd57, %rd2, %rd55;
	ld.global.f32 	%f38, [%rd57];
	add.f32 	%f39, %f37, %f38;
	add.s64 	%rd58, %rd1, %rd55;
	st.global.f32 	[%rd58], %f39;
$L__BB0_35:
	add.s32 	%r50, %r49, %r2;
	setp.ge.u32 	%p21, %r50, %r54;
	@%p21 bra 	$L__BB0_37;
	mul.wide.u32 	%rd59, %r50, 4;
	add.s64 	%rd60, %rd3, %rd59;
	ld.global.f32 	%f40, [%rd60];
	add.s64 	%rd61, %rd2, %rd59;
	ld.global.f32 	%f41, [%rd61];
	add.f32 	%f42, %f40, %f41;
	add.s64 	%rd62, %rd1, %rd59;
	st.global.f32 	[%rd62], %f42;
$L__BB0_37:
	add.s32 	%r80, %r80, 2;
$L__BB0_38:
	and.b32  	%r68, %r55, 1;
	setp.eq.b32 	%p22, %r68, 1;
	not.pred 	%p23, %p22;
	@%p23 bra 	$L__BB0_41;
	add.s32 	%r69, %r80, %r3;
	mad.lo.s32 	%r53, %r69, %r2, %r4;
	setp.ge.u32 	%p24, %r53, %r54;
	@%p24 bra 	$L__BB0_41;
	mul.wide.u32 	%rd63, %r53, 4;
	add.s64 	%rd64, %rd3, %rd63;
	ld.global.f32 	%f43, [%rd64];
	add.s64 	%rd65, %rd2, %rd63;
	ld.global.f32 	%f44, [%rd65];
	add.f32 	%f45, %f43, %f44;
	add.s64 	%rd66, %rd1, %rd63;
	st.global.f32 	[%rd66], %f45;
$L__BB0_41:
	ret;

}
	// .globl	_Z9vectorAddPfS_S_i
.visible .entry _Z9vectorAddPfS_S_i(
	.param .u64 .ptr .align 1 _Z9vectorAddPfS_S_i_param_0,
	.param .u64 .ptr .align 1 _Z9vectorAddPfS_S_i_param_1,
	.param .u64 .ptr .align 1 _Z9vectorAddPfS_S_i_param_2,
	.param .u32 _Z9vectorAddPfS_S_i_param_3
)
{
	.reg .pred 	%p<2>;
	.reg .b32 	%r<6>;
	.reg .b32 	%f<4>;
	.reg .b64 	%rd<11>;

	ld.param.u64 	%rd1, [_Z9vectorAddPfS_S_i_param_0];
	ld.param.u64 	%rd2, [_Z9vectorAddPfS_S_i_param_1];
	ld.param.u64 	%rd3, [_Z9vectorAddPfS_S_i_param_2];
	ld.param.u32 	%r2, [_Z9vectorAddPfS_S_i_param_3];
	mov.u32 	%r3, %ctaid.x;
	mov.u32 	%r4, %ntid.x;
	mov.u32 	%r5, %tid.x;
	mad.lo.s32 	%r1, %r3, %r4, %r5;
	setp.ge.s32 	%p1, %r1, %r2;
	@%p1 bra 	$L__BB1_2;
	cvta.to.global.u64 	%rd4, %rd1;
	cvta.to.global.u64 	%rd5, %rd2;
	cvta.to.global.u64 	%rd6, %rd3;
	mul.wide.s32 	%rd7, %r1, 4;
	add.s64 	%rd8, %rd4, %rd7;
	ld.global.f32 	%f1, [%rd8];
	add.s64 	%rd9, %rd5, %rd7;
	ld.global.f32 	%f2, [%rd9];
	add.f32 	%f3, %f1, %f2;
	add.s64 	%rd10, %rd6, %rd7;
	st.global.f32 	[%rd10], %f3;
$L__BB1_2:
	ret;

}


// ===== COMPILED SASS (sm_100) =====

	.target	sm_100

	.elftype	@"ET_EXEC"


//--------------------- .note.nv.tkinfo           --------------------------
	.section	.note.nv.tkinfo,"",@"SHT_NOTE"
	.sectionflags	@"SHF_NOTE_NV_TKINFO"
	.tkinfo
        /*0018*/ 	.word	0x00000002
        /*0030*/ 	.string	""
        /*0030*/ 	.string	"ptxas"
        /*0030*/ 	.string	"Cuda compilation tools, release 13.0, V13.0.88"
        /*0030*/ 	.string	"Build cuda_13.0.r13.0/compiler.36424714_0"
        /*0030*/ 	.string	"-arch sm_100 -m 64 "



//--------------------- .note.nv.cuinfo           --------------------------
	.section	.note.nv.cuinfo,"",@"SHT_NOTE"
	.sectionflags	@"SHF_NOTE_NV_CUINFO"
        /*0018*/ 	.short	0x0002
        /*001a*/ 	.short	0x0064
        /*001c*/ 	.short	0x0082
	.zero		2


//--------------------- .nv.info                  --------------------------
	.section	.nv.info,"",@"SHT_CUDA_INFO"
	.align	4


	//----- nvinfo : EIATTR_REGCOUNT
	.align		4
        /*0000*/ 	.byte	0x04, 0x2f
        /*0002*/ 	.short	(.L_1 - .L_0)
	.align		4
.L_0:
        /*0004*/ 	.word	index@(_Z18vectorAddCoarsenedPfS_S_ii)
        /*0008*/ 	.word	0x00000020


	//----- nvinfo : EIATTR_FRAME_SIZE
	.align		4
.L_1:
        /*000c*/ 	.byte	0x04, 0x11
        /*000e*/ 	.short	(.L_3 - .L_2)
	.align		4
.L_2:
        /*0010*/ 	.word	index@(_Z18vectorAddCoarsenedPfS_S_ii)
        /*0014*/ 	.word	0x00000000


	//----- nvinfo : EIATTR_REGCOUNT
	.align		4
.L_3:
        /*0018*/ 	.byte	0x04, 0x2f
        /*001a*/ 	.short	(.L_5 - .L_4)
	.align		4
.L_4:
        /*001c*/ 	.word	index@(_Z9vectorAddPfS_S_i)
        /*0020*/ 	.word	0x0000000c


	//----- nvinfo : EIATTR_FRAME_SIZE
	.align		4
.L_5:
        /*0024*/ 	.byte	0x04, 0x11
        /*0026*/ 	.short	(.L_7 - .L_6)
	.align		4
.L_6:
        /*0028*/ 	.word	index@(_Z9vectorAddPfS_S_i)
        /*002c*/ 	.word	0x00000000


	//----- nvinfo : EIATTR_MIN_STACK_SIZE
	.align		4
.L_7:
        /*0030*/ 	.byte	0x04, 0x12
        /*0032*/ 	.short	(.L_9 - .L_8)
	.align		4
.L_8:
        /*0034*/ 	.word	index@(_Z9vectorAddPfS_S_i)
        /*0038*/ 	.word	0x00000000


	//----- nvinfo : EIATTR_MIN_STACK_SIZE
	.align		4
.L_9:
        /*003c*/ 	.byte	0x04, 0x12
        /*003e*/ 	.short	(.L_11 - .L_10)
	.align		4
.L_10:
        /*0040*/ 	.word	index@(_Z18vectorAddCoarsenedPfS_S_ii)
        /*0044*/ 	.word	0x00000000
.L_11:


//--------------------- .nv.compat                --------------------------
	.section	.nv.compat,"",@"SHT_CUDA_COMPAT_INFO"
	.align	4
        /*0000*/ 	.byte	0x02, 0x09, 0x00, 0x00, 0x02, 0x02, 0x01, 0x00, 0x02, 0x05, 0x05, 0x00, 0x03, 0x07, 0x01, 0x01
        /*0010*/ 	.byte	0x02, 0x03, 0x00, 0x00, 0x02, 0x06, 0x01, 0x00, 0x04, 0x0b, 0x08, 0x00, 0x09, 0x00, 0x00, 0x00
        /*0020*/ 	.byte	0x00, 0x00, 0x00, 0x00


//--------------------- .nv.info._Z9vectorAddPfS_S_i --------------------------
	.section	.nv.info._Z9vectorAddPfS_S_i,"",@"SHT_CUDA_INFO"
	.sectionflags	@""
	.align	4


	//----- nvinfo : EIATTR_CUDA_API_VERSION
	.align		4
        /*0000*/ 	.byte	0x04, 0x37
        /*0002*/ 	.short	(.L_13 - .L_12)
.L_12:
        /*0004*/ 	.word	0x00000082


	//----- nvinfo : EIATTR_KPARAM_INFO
	.align		4
.L_13:
        /*0008*/ 	.byte	0x04, 0x17
        /*000a*/ 	.short	(.L_15 - .L_14)
.L_14:
        /*000c*/ 	.word	0x00000000
        /*0010*/ 	.short	0x0003
        /*0012*/ 	.short	0x0018
        /*0014*/ 	.byte	0x00, 0xf0, 0x11, 0x00


	//----- nvinfo : EIATTR_KPARAM_INFO
	.align		4
.L_15:
        /*0018*/ 	.byte	0x04, 0x17
        /*001a*/ 	.short	(.L_17 - .L_16)
.L_16:
        /*001c*/ 	.word	0x00000000
        /*0020*/ 	.short	0x0002
        /*0022*/ 	.short	0x0010
        /*0024*/ 	.byte	0x00, 0xf5, 0x21, 0x00


	//----- nvinfo : EIATTR_KPARAM_INFO
	.align		4
.L_17:
        /*0028*/ 	.byte	0x04, 0x17
        /*002a*/ 	.short	(.L_19 - .L_18)
.L_18:
        /*002c*/ 	.word	0x00000000
        /*0030*/ 	.short	0x0001
        /*0032*/ 	.short	0x0008
        /*0034*/ 	.byte	0x00, 0xf5, 0x21, 0x00


	//----- nvinfo : EIATTR_KPARAM_INFO
	.align		4
.L_19:
        /*0038*/ 	.byte	0x04, 0x17
        /*003a*/ 	.short	(.L_21 - .L_20)
.L_20:
        /*003c*/ 	.word	0x00000000
        /*0040*/ 	.short	0x0000
        /*0042*/ 	.short	0x0000
        /*0044*/ 	.byte	0x00, 0xf5, 0x21, 0x00


	//----- nvinfo : EIATTR_SPARSE_MMA_MASK
	.align		4
.L_21:
        /*0048*/ 	.byte	0x03, 0x50
        /*004a*/ 	.short	0x0000


	//----- nvinfo : EIATTR_MAXREG_COUNT
	.align		4
        /*004c*/ 	.byte	0x03, 0x1b
        /*004e*/ 	.short	0x00ff


	//----- nvinfo : EIATTR_MERCURY_ISA_VERSION
	.align		4
        /*0050*/ 	.byte	0x03, 0x5f
        /*0052*/ 	.short	0x0101


	//----- nvinfo : EIATTR_VRC_CTA_INIT_COUNT
	.align		4
        /*0054*/ 	.byte	0x02, 0x4a
	.zero		1
	.zero		1


	//----- nvinfo : EIATTR_EXIT_INSTR_OFFSETS
	.align		4
        /*0058*/ 	.byte	0x04, 0x1c
        /*005a*/ 	.short	(.L_23 - .L_22)


	//   ....[0]....
.L_22:
        /*005c*/ 	.word	0x00000070


	//   ....[1]....
        /*0060*/ 	.word	0x00000130


	//----- nvinfo : EIATTR_CBANK_PARAM_SIZE
	.align		4
.L_23:
        /*0064*/ 	.byte	0x03, 0x19
        /*0066*/ 	.short	0x001c


	//----- nvinfo : EIATTR_PARAM_CBANK
	.align		4
        /*0068*/ 	.byte	0x04, 0x0a
        /*006a*/ 	.short	(.L_25 - .L_24)
	.align		4
.L_24:
        /*006c*/ 	.word	index@(.nv.constant0._Z9vectorAddPfS_S_i)
        /*0070*/ 	.short	0x0380
        /*0072*/ 	.short	0x001c


	//----- nvinfo : EIATTR_SW_WAR
	.align		4
.L_25:
        /*0074*/ 	.byte	0x04, 0x36
        /*0076*/ 	.short	(.L_27 - .L_26)
.L_26:
        /*0078*/ 	.word	0x00000008
.L_27:


//--------------------- .nv.info._Z18vectorAddCoarsenedPfS_S_ii --------------------------
	.section	.nv.info._Z18vectorAddCoarsenedPfS_S_ii,"",@"SHT_CUDA_INFO"
	.sectionflags	@""
	.align	4


	//----- nvinfo : EIATTR_CUDA_API_VERSION
	.align		4
        /*0000*/ 	.byte	0x04, 0x37
        /*0002*/ 	.short	(.L_29 - .L_28)
.L_28:
        /*0004*/ 	.word	0x00000082


	//----- nvinfo : EIATTR_KPARAM_INFO
	.align		4
.L_29:
        /*0008*/ 	.byte	0x04, 0x17
        /*000a*/ 	.short	(.L_31 - .L_30)
.L_30:
        /*000c*/ 	.word	0x00000000
        /*0010*/ 	.short	0x0004
        /*0012*/ 	.short	0x001c
        /*0014*/ 	.byte	0x00, 0xf0, 0x11, 0x00


	//----- nvinfo : EIATTR_KPARAM_INFO
	.align		4
.L_31:
        /*0018*/ 	.byte	0x04, 0x17
        /*001a*/ 	.short	(.L_33 - .L_32)
.L_32:
        /*001c*/ 	.word	0x00000000
        /*0020*/ 	.short	0x0003
        /*0022*/ 	.short	0x0018
        /*0024*/ 	.byte	0x00, 0xf0, 0x11, 0x00


	//----- nvinfo : EIATTR_KPARAM_INFO
	.align		4
.L_33:
        /*0028*/ 	.byte	0x04, 0x17
        /*002a*/ 	.short	(.L_35 - .L_34)
.L_34:
        /*002c*/ 	.word	0x00000000
        /*0030*/ 	.short	0x0002
        /*0032*/ 	.short	0x0010
        /*0034*/ 	.byte	0x00, 0xf5, 0x21, 0x00


	//----- nvinfo : EIATTR_KPARAM_INFO
	.align		4
.L_35:
        /*0038*/ 	.byte	0x04, 0x17
        /*003a*/ 	.short	(.L_37 - .L_36)
.L_36:
        /*003c*/ 	.word	0x00000000
        /*0040*/ 	.short	0x0001
        /*0042*/ 	.short	0x0008
        /*0044*/ 	.byte	0x00, 0xf5, 0x21, 0x00


	//----- nvinfo : EIATTR_KPARAM_INFO
	.align		4
.L_37:
        /*0048*/ 	.byte	0x04, 0x17
        /*004a*/ 	.short	(.L_39 - .L_38)
.L_38:
        /*004c*/ 	.word	0x00000000
        /*0050*/ 	.short	0x0000
        /*0052*/ 	.short	0x0000
        /*0054*/ 	.byte	0x00, 0xf5, 0x21, 0x00


	//----- nvinfo : EIATTR_SPARSE_MMA_MASK
	.align		4
.L_39:
        /*0058*/ 	.byte	0x03, 0x50
        /*005a*/ 	.short	0x0000


	//----- nvinfo : EIATTR_MAXREG_COUNT
	.align		4
        /*005c*/ 	.byte	0x03, 0x1b
        /*005e*/ 	.short	0x00ff


	//----- nvinfo : EIATTR_MERCURY_ISA_VERSION
	.align		4
        /*0060*/ 	.byte	0x03, 0x5f
        /*0062*/ 	.short	0x0101


	//----- nvinfo : EIATTR_VRC_CTA_INIT_COUNT
	.align		4
        /*0064*/ 	.byte	0x02, 0x4a
	.zero		1
	.zero		1


	//----- nvinfo : EIATTR_EXIT_INSTR_OFFSETS
	.align		4
        /*0068*/ 	.byte	0x04, 0x1c
        /*006a*/ 	.short	(.L_41 - .L_40)


	//   ....[0]....
.L_40:
        /*006c*/ 	.word	0x00000030


	//   ....[1]....
        /*0070*/ 	.word	0x000008b0


	//   ....[2]....
        /*0074*/ 	.word	0x00000c40


	//   ....[3]....
        /*0078*/ 	.word	0x00000e40


	//   ....[4]....
        /*007c*/ 	.word	0x00000e90


	//   ....[5]....
        /*0080*/ 	.word	0x00000f40


	//----- nvinfo : EIATTR_CBANK_PARAM_SIZE
	.align		4
.L_41:
        /*0084*/ 	.byte	0x03, 0x19
        /*0086*/ 	.short	0x0020


	//----- nvinfo : EIATTR_PARAM_CBANK
	.align		4
        /*0088*/ 	.byte	0x04, 0x0a
        /*008a*/ 	.short	(.L_43 - .L_42)
	.align		4
.L_42:
        /*008c*/ 	.word	index@(.nv.constant0._Z18vectorAddCoarsenedPfS_S_ii)
        /*0090*/ 	.short	0x0380
        /*0092*/ 	.short	0x0020


	//----- nvinfo : EIATTR_SW_WAR
	.align		4
.L_43:
        /*0094*/ 	.byte	0x04, 0x36
        /*0096*/ 	.short	(.L_45 - .L_44)
.L_44:
        /*0098*/ 	.word	0x00000008
.L_45:


//--------------------- .nv.callgraph             --------------------------
	.section	.nv.callgraph,"",@"SHT_CUDA_CALLGRAPH"
	.align	4
	.sectionentsize	8
	.align		4
        /*0000*/ 	.word	0x00000000
	.align		4
        /*0004*/ 	.word	0xffffffff
	.align		4
        /*0008*/ 	.word	0x00000000
	.align		4
        /*000c*/ 	.word	0xfffffffe
	.align		4
        /*0010*/ 	.word	0x00000000
	.align		4
        /*0014*/ 	.word	0xfffffffd
	.align		4
        /*0018*/ 	.word	0x00000000
	.align		4
        /*001c*/ 	.word	0xfffffffc


//--------------------- .text._Z9vectorAddPfS_S_i --------------------------
	.section	.text._Z9vectorAddPfS_S_i,"ax",@progbits
	.align	128
        .global         _Z9vectorAddPfS_S_i
        .type           _Z9vectorAddPfS_S_i,@function
        .size           _Z9vectorAddPfS_S_i,(.L_x_6 - _Z9vectorAddPfS_S_i)
        .other          _Z9vectorAddPfS_S_i,@"STO_CUDA_ENTRY STV_DEFAULT"
_Z9vectorAddPfS_S_i:
.text._Z9vectorAddPfS_S_i:
[----:B------:R-:W-:Y:S01]  /*0000*/  LDC R1, c[0x0][0x37c] ;  /* 0x0000df00ff017b82 */ /* 0x000fe20000000800 */
[----:B------:R-:W0:Y:S07]  /*0010*/  S2R R0, SR_TID.X ;  /* 0x0000000000007919 */ /* 0x000e2e0000002100 */
[----:B------:R-:W0:Y:S01]  /*0020*/  S2UR UR4, SR_CTAID.X ;  /* 0x00000000000479c3 */ /* 0x000e220000002500 */
[----:B------:R-:W1:Y:S07]  /*0030*/  LDCU UR5, c[0x0][0x398] ;  /* 0x00007300ff0577ac */ /* 0x000e6e0008000800 */
[----:B------:R-:W0:Y:S02]  /*0040*/  LDC R9, c[0x0][0x360] ;  /* 0x0000d800ff097b82 */ /* 0x000e240000000800 */
[----:B0-----:R-:W-:-:S05]  /*0050*/  IMAD R9, R9, UR4, R0 ;  /* 0x0000000409097c24 */ /* 0x001fca000f8e0200 */
[----:B-1----:R-:W-:-:S13]  /*0060*/  ISETP.GE.AND P0, PT, R9, UR5, PT ;  /* 0x0000000509007c0c */ /* 0x002fda000bf06270 */
[----:B------:R-:W-:Y:S05]  /*0070*/  @P0 EXIT ;  /* 0x000000000000094d */ /* 0x000fea0003800000 */
[----:B------:R-:W0:Y:S01]  /*0080*/  LDC.64 R2, c[0x0][0x380] ;  /* 0x0000e000ff027b82 */ /* 0x000e220000000a00 */
[----:B------:R-:W1:Y:S07]  /*0090*/  LDCU.64 UR4, c[0x0][0x358] ;  /* 0x00006b00ff0477ac */ /* 0x000e6e0008000a00 */
[----:B------:R-:W2:Y:S08]  /*00a0*/  LDC.64 R4, c[0x0][0x388] ;  /* 0x0000e200ff047b82 */ /* 0x000eb00000000a00 */
[----:B------:R-:W3:Y:S01]  /*00b0*/  LDC.64 R6, c[0x0][0x390] ;  /* 0x0000e400ff067b82 */ /* 0x000ee20000000a00 */
[----:B0-----:R-:W-:-:S06]  /*00c0*/  IMAD.WIDE R2, R9, 0x4, R2 ;  /* 0x0000000409027825 */ /* 0x001fcc00078e0202 */
[----:B-1----:R-:W4:Y:S01]  /*00d0*/  LDG.E R2, desc[UR4][R2.64] ;  /* 0x0000000402027981 */ /* 0x002f22000c1e1900 */
[----:B--2---:R-:W-:-:S06]  /*00e0*/  IMAD.WIDE R4, R9, 0x4, R4 ;  /* 0x0000000409047825 */ /* 0x004fcc00078e0204 */
[----:B------:R-:W4:Y:S01]  /*00f0*/  LDG.E R5, desc[UR4][R4.64] ;  /* 0x0000000404057981 */ /* 0x000f22000c1e1900 */
[----:B---3--:R-:W-:-:S04]  /*0100*/  IMAD.WIDE R6, R9, 0x4, R6 ;  /* 0x0000000409067825 */ /* 0x008fc800078e0206 */
[----:B----4-:R-:W-:-:S05]  /*0110*/  FADD R9, R2, R5 ;  /* 0x0000000502097221 */ /* 0x010fca0000000000 */
[----:B------:R-:W-:Y:S01]  /*0120*/  STG.E desc[UR4][R6.64], R9 ;  /* 0x0000000906007986 */ /* 0x000fe2000c101904 */
[----:B------:R-:W-:Y:S05]  /*0130*/  EXIT ;  /* 0x000000000000794d */ /* 0x000fea0003800000 */
.L_x_0:
[----:B------:R-:W-:-:S00]  /*0140*/  BRA `(.L_x_0) ;  /* 0xfffffffc00fc7947 */ /* 0x000fc0000383ffff */
[----:B------:R-:W-:-:S00]  /*0150*/  NOP ;  /* 0x0000000000007918 */ /* 0x000fc00000000000 */
        /* <DEDUP_REMOVED lines=10> */
.L_x_6:


//--------------------- .text._Z18vectorAddCoarsenedPfS_S_ii --------------------------
	.section	.text._Z18vectorAddCoarsenedPfS_S_ii,"ax",@progbits
	.align	128
        .global         _Z18vectorAddCoarsenedPfS_S_ii
        .type           _Z18vectorAddCoarsenedPfS_S_ii,@function
        .size           _Z18vectorAddCoarsenedPfS_S_ii,(.L_x_7 - _Z18vectorAddCoarsenedPfS_S_ii)
        .other          _Z18vectorAddCoarsenedPfS_S_ii,@"STO_CUDA_ENTRY STV_DEFAULT"
_Z18vectorAddCoarsenedPfS_S_ii:
.text._Z18vectorAddCoarsenedPfS_S_ii:
[----:B------:R-:W-:Y:S08]  /*0000*/  LDC R1, c[0x0][0x37c] ;  /* 0x0000df00ff017b82 */ /* 0x000ff00000000800 */
[----:B------:R-:W0:Y:S02]  /*0010*/  LDC R8, c[0x0][0x39c] ;  /* 0x0000e700ff087b82 */ /* 0x000e240000000800 */
[----:B0-----:R-:W-:-:S13]  /*0020*/  ISETP.GE.AND P0, PT, R8, 0x1, PT ;  /* 0x000000010800780c */ /* 0x001fda0003f06270 */
[----:B------:R-:W-:Y:S05]  /*0030*/  @!P0 EXIT ;  /* 0x000000000000894d */ /* 0x000fea0003800000 */
[----:B------:R-:W0:Y:S01]  /*0040*/  S2R R7, SR_CTAID.X ;  /* 0x0000000000077919 */ /* 0x000e220000002500 */
[----:B------:R-:W1:Y:S01]  /*0050*/  LDC R2, c[0x0][0x360] ;  /* 0x0000d800ff027b82 */ /* 0x000e620000000800 */
[C---:B------:R-:W-:Y:S01]  /*0060*/  ISETP.GE.U32.AND P1, PT, R8.reuse, 0x8, PT ;  /* 0x000000080800780c */ /* 0x040fe20003f26070 */
[----:B------:R-:W2:Y:S01]  /*0070*/  LDCU.64 UR4, c[0x0][0x358] ;  /* 0x00006b00ff0477ac */ /* 0x000ea20008000a00 */
[----:B------:R-:W3:Y:S01]  /*0080*/  S2R R5, SR_TID.X ;  /* 0x0000000000057919 */ /* 0x000ee20000002100 */
[----:B------:R-:W-:Y:S01]  /*0090*/  LOP3.LUT R0, R8, 0x7, RZ, 0xc0, !PT ;  /* 0x0000000708007812 */ /* 0x000fe200078ec0ff */
[----:B------:R-:W-:-:S03]  /*00a0*/  HFMA2 R3, -RZ, RZ, 0, 0 ;  /* 0x00000000ff037431 */ /* 0x000fc600000001ff */
[----:B------:R-:W-:Y:S01]  /*00b0*/  ISETP.NE.AND P0, PT, R0, RZ, PT ;  /* 0x000000ff0000720c */ /* 0x000fe20003f05270 */
[----:B0-----:R-:W-:-:S05]  /*00c0*/  IMAD R4, R7, R8, RZ ;  /* 0x0000000807047224 */ /* 0x001fca00078e02ff */
[----:B--2---:R-:W-:Y:S07]  /*00d0*/  @!P1 BRA `(.L_x_1) ;  /* 0x0000000400f49947 */ /* 0x004fee0003800000 */
[----:B-1----:R-:W-:Y:S01]  /*00e0*/  IMAD R6, R7, R2, RZ ;  /* 0x0000000207067224 */ /* 0x002fe200078e02ff */
[C---:B------:R-:W-:Y:S01]  /*00f0*/  IADD3 R9, PT, PT, R4.reuse, 0x2, RZ ;  /* 0x0000000204097810 */ /* 0x040fe20007ffe0ff */
[----:B------:R-:W0:Y:S01]  /*0100*/  LDCU UR6, c[0x0][0x398] ;  /* 0x00007300ff0677ac */ /* 0x000e220008000800 */
[----:B------:R-:W-:Y:S01]  /*0110*/  IADD3 R11, PT, PT, R4, 0x3, RZ ;  /* 0x00000003040b7810 */ /* 0x000fe20007ffe0ff */
[--C-:B---3--:R-:W-:Y:S01]  /*0120*/  IMAD R29, R6, R8, R5.reuse ;  /* 0x00000008061d7224 */ /* 0x108fe200078e0205 */
[C---:B------:R-:W-:Y:S01]  /*0130*/  IADD3 R13, PT, PT, R4.reuse, 0x4, RZ ;  /* 0x00000004040d7810 */ /* 0x040fe20007ffe0ff */
[CC--:B------:R-:W-:Y:S01]  /*0140*/  IMAD R6, R4.reuse, R2.reuse, R2 ;  /* 0x0000000204067224 */ /* 0x0c0fe200078e0202 */
[C---:B------:R-:W-:Y:S01]  /*0150*/  IADD3 R15, PT, PT, R4.reuse, 0x5, RZ ;  /* 0x00000005040f7810 */ /* 0x040fe20007ffe0ff */
[-CC-:B------:R-:W-:Y:S01]  /*0160*/  IMAD R9, R9, R2.reuse, R5.reuse ;  /* 0x0000000209097224 */ /* 0x180fe200078e0205 */
[C---:B------:R-:W-:Y:S01]  /*0170*/  IADD3 R17, PT, PT, R4.reuse, 0x6, RZ ;  /* 0x0000000604117810 */ /* 0x040fe20007ffe0ff */
[-CC-:B------:R-:W-:Y:S01]  /*0180*/  IMAD R11, R11, R2.reuse, R5.reuse ;  /* 0x000000020b0b7224 */ /* 0x180fe200078e0205 */
[----:B------:R-:W-:Y:S01]  /*0190*/  IADD3 R27, PT, PT, R4, 0x7, RZ ;  /* 0x00000007041b7810 */ /* 0x000fe20007ffe0ff */
[-CC-:B------:R-:W-:Y:S01]  /*01a0*/  IMAD R13, R13, R2.reuse, R5.reuse ;  /* 0x000000020d0d7224 */ /* 0x180fe200078e0205 */
[----:B------:R-:W-:Y:S01]  /*01b0*/  LOP3.LUT R3, R8, 0x7ffffff8, RZ, 0xc0, !PT ;  /* 0x7ffffff808037812 */ /* 0x000fe200078ec0ff */
[-CC-:B------:R-:W-:Y:S01]  /*01c0*/  IMAD R15, R15, R2.reuse, R5.reuse ;  /* 0x000000020f0f7224 */ /* 0x180fe200078e0205 */
[----:B------:R-:W-:Y:S01]  /*01d0*/  IADD3 R7, PT, PT, R6, R5, RZ ;  /* 0x0000000506077210 */ /* 0x000fe20007ffe0ff */
[-CC-:B------:R-:W-:Y:S01]  /*01e0*/  IMAD R17, R17, R2.reuse, R5.reuse ;  /* 0x0000000211117224 */ /* 0x180fe200078e0205 */
[----:B------:R-:W-:Y:S01]  /*01f0*/  IADD3 R6, PT, PT, -R3, RZ, RZ ;  /* 0x000000ff03067210 */ /* 0x000fe20007ffe1ff */
[----:B------:R-:W-:-:S07]  /*0200*/  IMAD R27, R27, R2, R5 ;  /* 0x000000021b1b7224 */ /* 0x000fce00078e0205 */
.L_x_2:
[----:B------:R-:W1:Y:S01]  /*0210*/  LDC.64 R18, c[0x0][0x388] ;  /* 0x0000e200ff127b82 */ /* 0x000e620000000a00 */
[----:B0-----:R-:W-:-:S07]  /*0220*/  ISETP.GE.U32.AND P2, PT, R29, UR6, PT ;  /* 0x000000061d007c0c */ /* 0x001fce000bf46070 */
[----:B------:R-:W0:Y:S06]  /*0230*/  LDC.64 R20, c[0x0][0x380] ;  /* 0x0000e000ff147b82 */ /* 0x000e2c0000000a00 */
[C---:B-1----:R-:W-:Y:S02]  /*0240*/  @!P2 IMAD.WIDE.U32 R24, R29.reuse, 0x4, R18 ;  /* 0x000000041d18a825 */ /* 0x042fe400078e0012 */
[----:B------:R-:W1:Y:S04]  /*0250*/  LDC.64 R18, c[0x0][0x388] ;  /* 0x0000e200ff127b82 */ /* 0x000e680000000a00 */
[----:B------:R-:W2:Y:S01]  /*0260*/  @!P2 LDG.E R25, desc[UR4][R24.64] ;  /* 0x000000041819a981 */ /* 0x000ea2000c1e1900 */
[----:B0-----:R-:W-:-:S03]  /*0270*/  @!P2 IMAD.WIDE.U32 R22, R29, 0x4, R20 ;  /* 0x000000041d16a825 */ /* 0x001fc600078e0014 */
[----:B------:R-:W0:Y:S02]  /*0280*/  LDC.64 R20, c[0x0][0x380] ;  /* 0x0000e000ff147b82 */ /* 0x000e240000000a00 */
[----:B------:R3:W2:Y:S01]  /*0290*/  @!P2 LDG.E R10, desc[UR4][R22.64] ;  /* 0x00000004160aa981 */ /* 0x0006a2000c1e1900 */
[----:B------:R-:W-:-:S05]  /*02a0*/  IADD3 R8, PT, PT, R2, R29, RZ ;  /* 0x0000001d02087210 */ /* 0x000fca0007ffe0ff */
[----:B---3--:R-:W3:Y:S01]  /*02b0*/  @!P2 LDC.64 R22, c[0x0][0x390] ;  /* 0x0000e400ff16ab82 */ /* 0x008ee20000000a00 */
[----:B------:R-:W-:-:S13]  /*02c0*/  ISETP.GE.U32.AND P1, PT, R8, UR6, PT ;  /* 0x0000000608007c0c */ /* 0x000fda000bf26070 */
[----:B0-----:R-:W-:-:S04]  /*02d0*/  @!P1 IMAD.WIDE.U32 R20, R7, 0x4, R20 ;  /* 0x0000000407149825 */ /* 0x001fc800078e0014 */
[----:B-1----:R-:W-:-:S04]  /*02e0*/  @!P1 IMAD.WIDE.U32 R18, R7, 0x4, R18 ;  /* 0x0000000407129825 */ /* 0x002fc800078e0012 */
[----:B--2---:R-:W-:Y:S01]  /*02f0*/  @!P2 FADD R10, R10, R25 ;  /* 0x000000190a0aa221 */ /* 0x004fe20000000000 */
[----:B---3--:R-:W-:Y:S02]  /*0300*/  @!P2 IMAD.WIDE.U32 R24, R29, 0x4, R22 ;  /* 0x000000041d18a825 */ /* 0x008fe400078e0016 */
[----:B------:R-:W0:Y:S03]  /*0310*/  @!P1 LDC.64 R22, c[0x0][0x390] ;  /* 0x0000e400ff169b82 */ /* 0x000e260000000a00 */
[----:B------:R1:W-:Y:S04]  /*0320*/  @!P2 STG.E desc[UR4][R24.64], R10 ;  /* 0x0000000a1800a986 */ /* 0x0003e8000c101904 */
[----:B------:R2:W3:Y:S04]  /*0330*/  @!P1 LDG.E R12, desc[UR4][R20.64] ;  /* 0x00000004140c9981 */ /* 0x0004e8000c1e1900 */
[----:B------:R4:W3:Y:S01]  /*0340*/  @!P1 LDG.E R14, desc[UR4][R18.64] ;  /* 0x00000004120e9981 */ /* 0x0008e2000c1e1900 */
[----:B--2---:R-:W2:Y:S01]  /*0350*/  LDC.64 R20, c[0x0][0x380] ;  /* 0x0000e000ff147b82 */ /* 0x004ea20000000a00 */
[----:B-1----:R-:W-:-:S07]  /*0360*/  IADD3 R25, PT, PT, R8, R2, RZ ;  /* 0x0000000208197210 */ /* 0x002fce0007ffe0ff */
[----:B----4-:R-:W1:Y:S01]  /*0370*/  LDC.64 R18, c[0x0][0x388] ;  /* 0x0000e200ff127b82 */ /* 0x010e620000000a00 */
[----:B------:R-:W-:Y:S01]  /*0380*/  ISETP.GE.U32.AND P2, PT, R25, UR6, PT ;  /* 0x0000000619007c0c */ /* 0x000fe2000bf46070 */
[----:B0-----:R-:W-:-:S12]  /*0390*/  @!P1 IMAD.WIDE.U32 R22, R7, 0x4, R22 ;  /* 0x0000000407169825 */ /* 0x001fd800078e0016 */
[----:B--2---:R-:W-:-:S04]  /*03a0*/  @!P2 IMAD.WIDE.U32 R20, R9, 0x4, R20 ;  /* 0x000000040914a825 */ /* 0x004fc800078e0014 */
[----:B-1----:R-:W-:-:S04]  /*03b0*/  @!P2 IMAD.WIDE.U32 R18, R9, 0x4, R18 ;  /* 0x000000040912a825 */ /* 0x002fc800078e0012 */
[----:B---3--:R-:W-:-:S05]  /*03c0*/  @!P1 FADD R12, R12, R14 ;  /* 0x0000000e0c0c9221 */ /* 0x008fca0000000000 */
[----:B------:R0:W-:Y:S04]  /*03d0*/  @!P1 STG.E desc[UR4][R22.64], R12 ;  /* 0x0000000c16009986 */ /* 0x0001e8000c101904 */
[----:B------:R1:W2:Y:S04]  /*03e0*/  @!P2 LDG.E R10, desc[UR4][R20.64] ;  /* 0x00000004140aa981 */ /* 0x0002a8000c1e1900 */
[----:B------:R3:W2:Y:S01]  /*03f0*/  @!P2 LDG.E R14, desc[UR4][R18.64] ;  /* 0x00000004120ea981 */ /* 0x0006a2000c1e1900 */
[----:B0-----:R-:W0:Y:S01]  /*0400*/  @!P2 LDC.64 R22, c[0x0][0x390] ;  /* 0x0000e400ff16ab82 */ /* 0x001e220000000a00 */
[----:B------:R-:W-:-:S07]  /*0410*/  IADD3 R8, PT, PT, R25, R2, RZ ;  /* 0x0000000219087210 */ /* 0x000fce0007ffe0ff */
[----:B-1----:R-:W1:Y:S08]  /*0420*/  LDC.64 R20, c[0x0][0x380] ;  /* 0x0000e000ff147b82 */ /* 0x002e700000000a00 */
[----:B---3--:R-:W3:Y:S01]  /*0430*/  LDC.64 R18, c[0x0][0x388] ;  /* 0x0000e200ff127b82 */ /* 0x008ee20000000a00 */
[----:B------:R-:W-:Y:S01]  /*0440*/  ISETP.GE.U32.AND P1, PT, R8, UR6, PT ;  /* 0x0000000608007c0c */ /* 0x000fe2000bf26070 */
[----:B0-----:R-:W-:-:S12]  /*0450*/  @!P2 IMAD.WIDE.U32 R24, R9, 0x4, R22 ;  /* 0x000000040918a825 */ /* 0x001fd800078e0016 */
[----:B------:R-:W0:Y:S01]  /*0460*/  @!P1 LDC.64 R22, c[0x0][0x390] ;  /* 0x0000e400ff169b82 */ /* 0x000e220000000a00 */
[----:B-1----:R-:W-:-:S04]  /*0470*/  @!P1 IMAD.WIDE.U32 R20, R11, 0x4, R20 ;  /* 0x000000040b149825 */ /* 0x002fc800078e0014 */
[----:B---3--:R-:W-:-:S04]  /*0480*/  @!P1 IMAD.WIDE.U32 R18, R11, 0x4, R18 ;  /* 0x000000040b129825 */ /* 0x008fc800078e0012 */
[----:B--2---:R-:W-:-:S05]  /*0490*/  @!P2 FADD R10, R10, R14 ;  /* 0x0000000e0a0aa221 */ /* 0x004fca0000000000 */
        /* <DEDUP_REMOVED lines=27> */
[----:B------:R-:W-:Y:S01]  /*0650*/  IADD3 R8, PT, PT, R8, R2, RZ ;  /* 0x0000000208087210 */ /* 0x000fe20007ffe0ff */
[----:B0-----:R-:W-:Y:S01]  /*0660*/  @!P1 IMAD.WIDE.U32 R22, R15, 0x4, R22 ;  /* 0x000000040f169825 */ /* 0x001fe200078e0016 */
[----:B-1----:R-:W0:Y:S08]  /*0670*/  LDC.64 R24, c[0x0][0x388] ;  /* 0x0000e200ff187b82 */ /* 0x002e300000000a00 */
[----:B--2---:R-:W1:Y:S08]  /*0680*/  LDC.64 R20, c[0x0][0x380] ;  /* 0x0000e000ff147b82 */ /* 0x004e700000000a00 */
[----:B----4-:R-:W2:Y:S01]  /*0690*/  LDC.64 R18, c[0x0][0x388] ;  /* 0x0000e200ff127b82 */ /* 0x010ea20000000a00 */
[----:B------:R-:W-:-:S13]  /*06a0*/  ISETP.GE.U32.AND P2, PT, R8, UR6, PT ;  /* 0x0000000608007c0c */ /* 0x000fda000bf46070 */
[----:B-1----:R-:W-:-:S04]  /*06b0*/  @!P2 IMAD.WIDE.U32 R20, R17, 0x4, R20 ;  /* 0x000000041114a825 */ /* 0x002fc800078e0014 */
[----:B--2---:R-:W-:-:S04]  /*06c0*/  @!P2 IMAD.WIDE.U32 R18, R17, 0x4, R18 ;  /* 0x000000041112a825 */ /* 0x004fc800078e0012 */
[----:B---3--:R-:W-:-:S05]  /*06d0*/  @!P1 FADD R12, R12, R14 ;  /* 0x0000000e0c0c9221 */ /* 0x008fca0000000000 */
[----:B------:R1:W-:Y:S04]  /*06e0*/  @!P1 STG.E desc[UR4][R22.64], R12 ;  /* 0x0000000c16009986 */ /* 0x0003e8000c101904 */
[----:B------:R2:W3:Y:S04]  /*06f0*/  @!P2 LDG.E R10, desc[UR4][R20.64] ;  /* 0x00000004140aa981 */ /* 0x0004e8000c1e1900 */
[----:B------:R4:W3:Y:S01]  /*0700*/  @!P2 LDG.E R14, desc[UR4][R18.64] ;  /* 0x00000004120ea981 */ /* 0x0008e2000c1e1900 */
[----:B--2---:R-:W2:Y:S01]  /*0710*/  LDC.64 R20, c[0x0][0x380] ;  /* 0x0000e000ff147b82 */ /* 0x004ea20000000a00 */
[----:B------:R-:W-:-:S07]  /*0720*/  IADD3 R8, PT, PT, R8, R2, RZ ;  /* 0x0000000208087210 */ /* 0x000fce0007ffe0ff */
[----:B----4-:R-:W4:Y:S01]  /*0730*/  @!P2 LDC.64 R18, c[0x0][0x390] ;  /* 0x0000e400ff12ab82 */ /* 0x010f220000000a00 */
[----:B------:R-:W-:-:S13]  /*0740*/  ISETP.GE.U32.AND P1, PT, R8, UR6, PT ;  /* 0x0000000608007c0c */ /* 0x000fda000bf26070 */
[C---:B0-----:R-:W-:Y:S01]  /*0750*/  @!P1 IMAD.WIDE.U32 R24, R27.reuse, 0x4, R24 ;  /* 0x000000041b189825 */ /* 0x041fe200078e0018 */
[----:B-1----:R-:W0:Y:S03]  /*0760*/  @!P1 LDC.64 R22, c[0x0][0x390] ;  /* 0x0000e400ff169b82 */ /* 0x002e260000000a00 */
[----:B--2---:R-:W-:-:S04]  /*0770*/  @!P1 IMAD.WIDE.U32 R20, R27, 0x4, R20 ;  /* 0x000000041b149825 */ /* 0x004fc800078e0014 */
[----:B----4-:R-:W-:-:S04]  /*0780*/  @!P2 IMAD.WIDE.U32 R18, R17, 0x4, R18 ;  /* 0x000000041112a825 */ /* 0x010fc800078e0012 */
[----:B---3--:R-:W-:-:S05]  /*0790*/  @!P2 FADD R10, R10, R14 ;  /* 0x0000000e0a0aa221 */ /* 0x008fca0000000000 */
[----:B------:R2:W-:Y:S04]  /*07a0*/  @!P2 STG.E desc[UR4][R18.64], R10 ;  /* 0x0000000a1200a986 */ /* 0x0005e8000c101904 */
[----:B------:R-:W3:Y:S04]  /*07b0*/  @!P1 LDG.E R20, desc[UR4][R20.64] ;  /* 0x0000000414149981 */ /* 0x000ee8000c1e1900 */
[----:B------:R-:W3:Y:S01]  /*07c0*/  @!P1 LDG.E R25, desc[UR4][R24.64] ;  /* 0x0000000418199981 */ /* 0x000ee2000c1e1900 */
[----:B0-----:R-:W-:Y:S01]  /*07d0*/  @!P1 IMAD.WIDE.U32 R22, R27, 0x4, R22 ;  /* 0x000000041b169825 */ /* 0x001fe200078e0016 */
[----:B------:R-:W-:-:S02]  /*07e0*/  IADD3 R6, PT, PT, R6, 0x8, RZ ;  /* 0x0000000806067810 */ /* 0x000fc40007ffe0ff */
[C---:B------:R-:W-:Y:S02]  /*07f0*/  LEA R29, R2.reuse, R29, 0x3 ;  /* 0x0000001d021d7211 */ /* 0x040fe400078e18ff */
[C---:B------:R-:W-:Y:S02]  /*0800*/  LEA R7, R2.reuse, R7, 0x3 ;  /* 0x0000000702077211 */ /* 0x040fe400078e18ff */
[C---:B------:R-:W-:Y:S02]  /*0810*/  LEA R9, R2.reuse, R9, 0x3 ;  /* 0x0000000902097211 */ /* 0x040fe400078e18ff */
[C---:B------:R-:W-:Y:S02]  /*0820*/  LEA R11, R2.reuse, R11, 0x3 ;  /* 0x0000000b020b7211 */ /* 0x040fe400078e18ff */
[C---:B------:R-:W-:Y:S02]  /*0830*/  LEA R13, R2.reuse, R13, 0x3 ;  /* 0x0000000d020d7211 */ /* 0x040fe400078e18ff */
[----:B------:R-:W-:-:S02]  /*0840*/  LEA R15, R2, R15, 0x3 ;  /* 0x0000000f020f7211 */ /* 0x000fc400078e18ff */
[C---:B------:R-:W-:Y:S02]  /*0850*/  LEA R17, R2.reuse, R17, 0x3 ;  /* 0x0000001102117211 */ /* 0x040fe400078e18ff */
[----:B------:R-:W-:Y:S01]  /*0860*/  LEA R27, R2, R27, 0x3 ;  /* 0x0000001b021b7211 */ /* 0x000fe200078e18ff */
[----:B---3--:R-:W-:-:S05]  /*0870*/  @!P1 FADD R8, R20, R25 ;  /* 0x0000001914089221 */ /* 0x008fca0000000000 */
[----:B------:R2:W-:Y:S01]  /*0880*/  @!P1 STG.E desc[UR4][R22.64], R8 ;  /* 0x0000000816009986 */ /* 0x0005e2000c101904 */
[----:B------:R-:W-:-:S13]  /*0890*/  ISETP.NE.AND P1, PT, R6, RZ, PT ;  /* 0x000000ff0600720c */ /* 0x000fda0003f25270 */
[----:B--2---:R-:W-:Y:S05]  /*08a0*/  @P1 BRA `(.L_x_2) ;  /* 0xfffffff800581947 */ /* 0x004fea000383ffff */
.L_x_1:
[----:B------:R-:W-:Y:S05]  /*08b0*/  @!P0 EXIT ;  /* 0x000000000000894d */ /* 0x000fea0003800000 */
[----:B------:R-:W0:Y:S01]  /*08c0*/  LDC R6, c[0x0][0x39c] ;  /* 0x0000e700ff067b82 */ /* 0x000e220000000800 */
[----:B------:R-:W-:Y:S02]  /*08d0*/  ISETP.GE.U32.AND P1, PT, R0, 0x4, PT ;  /* 0x000000040000780c */ /* 0x000fe40003f26070 */
[----:B0-----:R-:W-:-:S04]  /*08e0*/  LOP3.LUT R20, R6, 0x3, RZ, 0xc0, !PT ;  /* 0x0000000306147812 */ /* 0x001fc800078ec0ff */
[----:B------:R-:W-:-:S07]  /*08f0*/  ISETP.NE.AND P0, PT, R20, RZ, PT ;  /* 0x000000ff1400720c */ /* 0x000fce0003f05270 */
[----:B------:R-:W-:Y:S06]  /*0900*/  @!P1 BRA `(.L_x_3) ;  /* 0x0000000000cc9947 */ /* 0x000fec0003800000 */
[----:B------:R-:W0:Y:S01]  /*0910*/  LDCU UR6, c[0x0][0x398] ;  /* 0x00007300ff0677ac */ /* 0x000e220008000800 */
[----:B------:R-:W2:Y:S01]  /*0920*/  LDC.64 R12, c[0x0][0x380] ;  /* 0x0000e000ff0c7b82 */ /* 0x000ea20000000a00 */
[----:B------:R-:W-:-:S05]  /*0930*/  IADD3 R0, PT, PT, R4, R3, RZ ;  /* 0x0000000304007210 */ /* 0x000fca0007ffe0ff */
[----:B-1-3--:R-:W-:Y:S02]  /*0940*/  IMAD R19, R0, R2, R5 ;  /* 0x0000000200137224 */ /* 0x00afe400078e0205 */
[----:B------:R-:W1:Y:S08]  /*0950*/  LDC.64 R14, c[0x0][0x388] ;  /* 0x0000e200ff0e7b82 */ /* 0x000e700000000a00 */
[----:B------:R-:W3:Y:S01]  /*0960*/  LDC.64 R10, c[0x0][0x380] ;  /* 0x0000e000ff0a7b82 */ /* 0x000ee20000000a00 */
[----:B0-----:R-:W-:-:S07]  /*0970*/  ISETP.GE.U32.AND P2, PT, R19, UR6, PT ;  /* 0x0000000613007c0c */ /* 0x001fce000bf46070 */
[----:B------:R-:W0:Y:S06]  /*0980*/  LDC.64 R8, c[0x0][0x388] ;  /* 0x0000e200ff087b82 */ /* 0x000e2c0000000a00 */
[C---:B--2---:R-:W-:Y:S02]  /*0990*/  @!P2 IMAD.WIDE.U32 R12, R19.reuse, 0x4, R12 ;  /* 0x00000004130ca825 */ /* 0x044fe400078e000c */
[----:B------:R-:W2:Y:S02]  /*09a0*/  @!P2 LDC.64 R16, c[0x0][0x390] ;  /* 0x0000e400ff10ab82 */ /* 0x000ea40000000a00 */
[----:B-1----:R-:W-:-:S02]  /*09b0*/  @!P2 IMAD.WIDE.U32 R14, R19, 0x4, R14 ;  /* 0x00000004130ea825 */ /* 0x002fc400078e000e */
[----:B------:R-:W4:Y:S04]  /*09c0*/  @!P2 LDG.E R12, desc[UR4][R12.64] ;  /* 0x000000040c0ca981 */ /* 0x000f28000c1e1900 */
[----:B------:R-:W4:Y:S01]  /*09d0*/  @!P2 LDG.E R15, desc[UR4][R14.64] ;  /* 0x000000040e0fa981 */ /* 0x000f22000c1e1900 */
[----:B------:R-:W-:-:S04]  /*09e0*/  IADD3 R7, PT, PT, R19, R2, RZ ;  /* 0x0000000213077210 */ /* 0x000fc80007ffe0ff */
[----:B------:R-:W-:Y:S01]  /*09f0*/  ISETP.GE.U32.AND P1, PT, R7, UR6, PT ;  /* 0x0000000607007c0c */ /* 0x000fe2000bf26070 */
[----:B--2---:R-:W-:-:S12]  /*0a00*/  @!P2 IMAD.WIDE.U32 R16, R19, 0x4, R16 ;  /* 0x000000041310a825 */ /* 0x004fd800078e0010 */
[C---:B---3--:R-:W-:Y:S02]  /*0a10*/  @!P1 IMAD.WIDE.U32 R18, R7.reuse, 0x4, R10 ;  /* 0x0000000407129825 */ /* 0x048fe400078e000a */
[----:B------:R-:W1:Y:S02]  /*0a20*/  LDC.64 R10, c[0x0][0x380] ;  /* 0x0000e000ff0a7b82 */ /* 0x000e640000000a00 */
[----:B0-----:R-:W-:-:S06]  /*0a30*/  @!P1 IMAD.WIDE.U32 R22, R7, 0x4, R8 ;  /* 0x0000000407169825 */ /* 0x001fcc00078e0008 */
[----:B------:R-:W0:Y:S01]  /*0a40*/  LDC.64 R8, c[0x0][0x388] ;  /* 0x0000e200ff087b82 */ /* 0x000e220000000a00 */
[----:B----4-:R-:W-:-:S07]  /*0a50*/  @!P2 FADD R21, R12, R15 ;  /* 0x0000000f0c15a221 */ /* 0x010fce0000000000 */
[----:B------:R-:W2:Y:S01]  /*0a60*/  @!P1 LDC.64 R14, c[0x0][0x390] ;  /* 0x0000e400ff0e9b82 */ /* 0x000ea20000000a00 */
[----:B------:R0:W-:Y:S04]  /*0a70*/  @!P2 STG.E desc[UR4][R16.64], R21 ;  /* 0x000000151000a986 */ /* 0x0001e8000c101904 */
[----:B------:R-:W3:Y:S04]  /*0a80*/  @!P1 LDG.E R18, desc[UR4][R18.64] ;  /* 0x0000000412129981 */ /* 0x000ee8000c1e1900 */
[----:B------:R-:W3:Y:S01]  /*0a90*/  @!P1 LDG.E R23, desc[UR4][R22.64] ;  /* 0x0000000416179981 */ /* 0x000ee2000c1e1900 */
[----:B------:R-:W-:-:S04]  /*0aa0*/  IADD3 R13, PT, PT, R7, R2, RZ ;  /* 0x00000002070d7210 */ /* 0x000fc80007ffe0ff */
[----:B------:R-:W-:Y:S01]  /*0ab0*/  ISETP.GE.U32.AND P2, PT, R13, UR6, PT ;  /* 0x000000060d007c0c */ /* 0x000fe2000bf46070 */
[----:B--2---:R-:W-:-:S12]  /*0ac0*/  @!P1 IMAD.WIDE.U32 R14, R7, 0x4, R14 ;  /* 0x00000004070e9825 */ /* 0x004fd800078e000e */
[C---:B-1----:R-:W-:Y:S02]  /*0ad0*/  @!P2 IMAD.WIDE.U32 R24, R13.reuse, 0x4, R10 ;  /* 0x000000040d18a825 */ /* 0x042fe400078e000a */
[----:B------:R-:W1:Y:S02]  /*0ae0*/  LDC.64 R10, c[0x0][0x380] ;  /* 0x0000e000ff0a7b82 */ /* 0x000e640000000a00 */
[----:B0-----:R-:W-:-:S06]  /*0af0*/  @!P2 IMAD.WIDE.U32 R16, R13, 0x4, R8 ;  /* 0x000000040d10a825 */ /* 0x001fcc00078e0008 */
[----:B------:R-:W0:Y:S01]  /*0b00*/  LDC.64 R8, c[0x0][0x388] ;  /* 0x0000e200ff087b82 */ /* 0x000e220000000a00 */
[----:B---3--:R-:W-:-:S07]  /*0b10*/  @!P1 FADD R27, R18, R23 ;  /* 0x00000017121b9221 */ /* 0x008fce0000000000 */
[----:B------:R-:W2:Y:S01]  /*0b20*/  @!P2 LDC.64 R18, c[0x0][0x390] ;  /* 0x0000e400ff12ab82 */ /* 0x000ea20000000a00 */
[----:B------:R3:W-:Y:S04]  /*0b30*/  @!P1 STG.E desc[UR4][R14.64], R27 ;  /* 0x0000001b0e009986 */ /* 0x0007e8000c101904 */
[----:B------:R-:W4:Y:S04]  /*0b40*/  @!P2 LDG.E R24, desc[UR4][R24.64] ;  /* 0x000000041818a981 */ /* 0x000f28000c1e1900 */
[----:B------:R-:W4:Y:S01]  /*0b50*/  @!P2 LDG.E R17, desc[UR4][R16.64] ;  /* 0x000000041011a981 */ /* 0x000f22000c1e1900 */
[----:B------:R-:W-:-:S04]  /*0b60*/  IADD3 R21, PT, PT, R13, R2, RZ ;  /* 0x000000020d157210 */ /* 0x000fc80007ffe0ff */
[----:B------:R-:W-:Y:S01]  /*0b70*/  ISETP.GE.U32.AND P1, PT, R21, UR6, PT ;  /* 0x0000000615007c0c */ /* 0x000fe2000bf26070 */
[----:B--2---:R-:W-:-:S12]  /*0b80*/  @!P2 IMAD.WIDE.U32 R12, R13, 0x4, R18 ;  /* 0x000000040d0ca825 */ /* 0x004fd800078e0012 */
[C---:B-1----:R-:W-:Y:S01]  /*0b90*/  @!P1 IMAD.WIDE.U32 R10, R21.reuse, 0x4, R10 ;  /* 0x00000004150a9825 */ /* 0x042fe200078e000a */
[----:B---3--:R-:W1:Y:S03]  /*0ba0*/  @!P1 LDC.64 R14, c[0x0][0x390] ;  /* 0x0000e400ff0e9b82 */ /* 0x008e660000000a00 */
[----:B0-----:R-:W-:-:S04]  /*0bb0*/  @!P1 IMAD.WIDE.U32 R8, R21, 0x4, R8 ;  /* 0x0000000415089825 */ /* 0x001fc800078e0008 */
[----:B----4-:R-:W-:-:S05]  /*0bc0*/  @!P2 FADD R7, R24, R17 ;  /* 0x000000111807a221 */ /* 0x010fca0000000000 */
[----:B------:R0:W-:Y:S04]  /*0bd0*/  @!P2 STG.E desc[UR4][R12.64], R7 ;  /* 0x000000070c00a986 */ /* 0x0001e8000c101904 */
[----:B------:R-:W2:Y:S04]  /*0be0*/  @!P1 LDG.E R10, desc[UR4][R10.64] ;  /* 0x000000040a0a9981 */ /* 0x000ea8000c1e1900 */
[----:B------:R-:W2:Y:S01]  /*0bf0*/  @!P1 LDG.E R9, desc[UR4][R8.64] ;  /* 0x0000000408099981 */ /* 0x000ea2000c1e1900 */
[----:B-1----:R-:W-:Y:S01]  /*0c00*/  @!P1 IMAD.WIDE.U32 R14, R21, 0x4, R14 ;  /* 0x00000004150e9825 */ /* 0x002fe200078e000e */
[----:B------:R-:W-:-:S03]  /*0c10*/  IADD3 R3, PT, PT, R3, 0x4, RZ ;  /* 0x0000000403037810 */ /* 0x000fc60007ffe0ff */
[----:B--2---:R-:W-:-:S05]  /*0c20*/  @!P1 FADD R17, R10, R9 ;  /* 0x000000090a119221 */ /* 0x004fca0000000000 */
[----:B------:R0:W-:Y:S02]  /*0c30*/  @!P1 STG.E desc[UR4][R14.64], R17 ;  /* 0x000000110e009986 */ /* 0x0001e4000c101904 */
.L_x_3:
[----:B------:R-:W-:Y:S05]  /*0c40*/  @!P0 EXIT ;  /* 0x000000000000894d */ /* 0x000fea0003800000 */
[----:B------:R-:W-:Y:S02]  /*0c50*/  ISETP.NE.AND P1, PT, R20, 0x1, PT ;  /* 0x000000011400780c */ /* 0x000fe40003f25270 */
[----:B------:R-:W-:-:S04]  /*0c60*/  LOP3.LUT R6, R6, 0x1, RZ, 0xc0, !PT ;  /* 0x0000000106067812 */ /* 0x000fc800078ec0ff */
[----:B------:R-:W-:-:S07]  /*0c70*/  ISETP.NE.U32.AND P0, PT, R6, 0x1, PT ;  /* 0x000000010600780c */ /* 0x000fce0003f05070 */
[----:B------:R-:W-:Y:S06]  /*0c80*/  @!P1 BRA `(.L_x_4) ;  /* 0x00000000006c9947 */ /* 0x000fec0003800000 */
[----:B------:R-:W2:Y:S01]  /*0c90*/  LDCU UR6, c[0x0][0x398] ;  /* 0x00007300ff0677ac */ /* 0x000ea20008000800 */
[----:B0-----:R-:W0:Y:S01]  /*0ca0*/  LDC.64 R6, c[0x0][0x380] ;  /* 0x0000e000ff067b82 */ /* 0x001e220000000a00 */
[----:B------:R-:W-:-:S05]  /*0cb0*/  IADD3 R0, PT, PT, R4, R3, RZ ;  /* 0x0000000304007210 */ /* 0x000fca0007ffe0ff */
[----:B-1-3--:R-:W-:Y:S02]  /*0cc0*/  IMAD R21, R0, R2, R5 ;  /* 0x0000000200157224 */ /* 0x00afe400078e0205 */
[----:B------:R-:W1:Y:S08]  /*0cd0*/  LDC.64 R8, c[0x0][0x388] ;  /* 0x0000e200ff087b82 */ /* 0x000e700000000a00 */
[----:B------:R-:W3:Y:S01]  /*0ce0*/  LDC.64 R12, c[0x0][0x380] ;  /* 0x0000e000ff0c7b82 */ /* 0x000ee20000000a00 */
[----:B--2---:R-:W-:-:S07]  /*0cf0*/  ISETP.GE.U32.AND P1, PT, R21, UR6, PT ;  /* 0x0000000615007c0c */ /* 0x004fce000bf26070 */
[----:B------:R-:W2:Y:S06]  /*0d00*/  LDC.64 R14, c[0x0][0x388] ;  /* 0x0000e200ff0e7b82 */ /* 0x000eac0000000a00 */
[C---:B0-----:R-:W-:Y:S02]  /*0d10*/  @!P1 IMAD.WIDE.U32 R6, R21.reuse, 0x4, R6 ;  /* 0x0000000415069825 */ /* 0x041fe400078e0006 */
[----:B------:R-:W0:Y:S02]  /*0d20*/  @!P1 LDC.64 R10, c[0x0][0x390] ;  /* 0x0000e400ff0a9b82 */ /* 0x000e240000000a00 */
[----:B-1----:R-:W-:-:S02]  /*0d30*/  @!P1 IMAD.WIDE.U32 R8, R21, 0x4, R8 ;  /* 0x0000000415089825 */ /* 0x002fc400078e0008 */
[----:B------:R-:W4:Y:S04]  /*0d40*/  @!P1 LDG.E R6, desc[UR4][R6.64] ;  /* 0x0000000406069981 */ /* 0x000f28000c1e1900 */
[----:B------:R-:W4:Y:S01]  /*0d50*/  @!P1 LDG.E R9, desc[UR4][R8.64] ;  /* 0x0000000408099981 */ /* 0x000f22000c1e1900 */
[----:B------:R-:W-:-:S04]  /*0d60*/  IADD3 R19, PT, PT, R21, R2, RZ ;  /* 0x0000000215137210 */ /* 0x000fc80007ffe0ff */
[----:B------:R-:W-:Y:S01]  /*0d70*/  ISETP.GE.U32.AND P2, PT, R19, UR6, PT ;  /* 0x0000000613007c0c */ /* 0x000fe2000bf46070 */
[----:B0-----:R-:W-:-:S12]  /*0d80*/  @!P1 IMAD.WIDE.U32 R10, R21, 0x4, R10 ;  /* 0x00000004150a9825 */ /* 0x001fd800078e000a */
[----:B---3--:R-:W-:-:S04]  /*0d90*/  @!P2 IMAD.WIDE.U32 R12, R19, 0x4, R12 ;  /* 0x00000004130ca825 */ /* 0x008fc800078e000c */
[----:B--2---:R-:W-:-:S04]  /*0da0*/  @!P2 IMAD.WIDE.U32 R14, R19, 0x4, R14 ;  /* 0x00000004130ea825 */ /* 0x004fc800078e000e */
[----:B----4-:R-:W-:Y:S02]  /*0db0*/  @!P1 FADD R17, R6, R9 ;  /* 0x0000000906119221 */ /* 0x010fe40000000000 */
[----:B------:R-:W0:Y:S03]  /*0dc0*/  @!P2 LDC.64 R6, c[0x0][0x390] ;  /* 0x0000e400ff06ab82 */ /* 0x000e260000000a00 */
[----:B------:R2:W-:Y:S04]  /*0dd0*/  @!P1 STG.E desc[UR4][R10.64], R17 ;  /* 0x000000110a009986 */ /* 0x0005e8000c101904 */
[----:B------:R-:W3:Y:S04]  /*0de0*/  @!P2 LDG.E R12, desc[UR4][R12.64] ;  /* 0x000000040c0ca981 */ /* 0x000ee8000c1e1900 */
[----:B------:R-:W3:Y:S01]  /*0df0*/  @!P2 LDG.E R15, desc[UR4][R14.64] ;  /* 0x000000040e0fa981 */ /* 0x000ee2000c1e1900 */
[----:B------:R-:W-:Y:S01]  /*0e00*/  IADD3 R3, PT, PT, R3, 0x2, RZ ;  /* 0x0000000203037810 */ /* 0x000fe20007ffe0ff */
[----:B0-----:R-:W-:-:S04]  /*0e10*/  @!P2 IMAD.WIDE.U32 R6, R19, 0x4, R6 ;  /* 0x000000041306a825 */ /* 0x001fc800078e0006 */
[----:B---3--:R-:W-:-:S05]  /*0e20*/  @!P2 FADD R9, R12, R15 ;  /* 0x0000000f0c09a221 */ /* 0x008fca0000000000 */
[----:B------:R2:W-:Y:S02]  /*0e30*/  @!P2 STG.E desc[UR4][R6.64], R9 ;  /* 0x000000090600a986 */ /* 0x0005e4000c101904 */
.L_x_4:
[----:B------:R-:W-:Y:S05]  /*0e40*/  @P0 EXIT ;  /* 0x000000000000094d */ /* 0x000fea0003800000 */
[----:B------:R-:W4:Y:S01]  /*0e50*/  LDCU UR6, c[0x0][0x398] ;  /* 0x00007300ff0677ac */ /* 0x000f220008000800 */
[----:B------:R-:W-:-:S05]  /*0e60*/  IADD3 R3, PT, PT, R4, R3, RZ ;  /* 0x0000000304037210 */ /* 0x000fca0007ffe0ff */
[----:B-123--:R-:W-:-:S05]  /*0e70*/  IMAD R9, R3, R2, R5 ;  /* 0x0000000203097224 */ /* 0x00efca00078e0205 */
[----:B----4-:R-:W-:-:S13]  /*0e80*/  ISETP.GE.U32.AND P0, PT, R9, UR6, PT ;  /* 0x0000000609007c0c */ /* 0x010fda000bf06070 */
[----:B------:R-:W-:Y:S05]  /*0e90*/  @P0 EXIT ;  /* 0x000000000000094d */ /* 0x000fea0003800000 */
[----:B------:R-:W1:Y:S08]  /*0ea0*/  LDC.64 R2, c[0x0][0x380] ;  /* 0x0000e000ff027b82 */ /* 0x000e700000000a00 */
[----:B------:R-:W2:Y:S08]  /*0eb0*/  LDC.64 R4, c[0x0][0x388] ;  /* 0x0000e200ff047b82 */ /* 0x000eb00000000a00 */
[----:B0-----:R-:W0:Y:S01]  /*0ec0*/  LDC.64 R6, c[0x0][0x390] ;  /* 0x0000e400ff067b82 */ /* 0x001e220000000a00 */
[----:B-1----:R-:W-:-:S06]  /*0ed0*/  IMAD.WIDE.U32 R2, R9, 0x4, R2 ;  /* 0x0000000409027825 */ /* 0x002fcc00078e0002 */
[----:B------:R-:W3:Y:S01]  /*0ee0*/  LDG.E R2, desc[UR4][R2.64] ;  /* 0x0000000402027981 */ /* 0x000ee2000c1e1900 */
[----:B--2---:R-:W-:-:S06]  /*0ef0*/  IMAD.WIDE.U32 R4, R9, 0x4, R4 ;  /* 0x0000000409047825 */ /* 0x004fcc00078e0004 */
[----:B------:R-:W3:Y:S01]  /*0f00*/  LDG.E R5, desc[UR4][R4.64] ;  /* 0x0000000404057981 */ /* 0x000ee2000c1e1900 */
[----:B0-----:R-:W-:-:S04]  /*0f10*/  IMAD.WIDE.U32 R6, R9, 0x4, R6 ;  /* 0x0000000409067825 */ /* 0x001fc800078e0006 */
[----:B---3--:R-:W-:-:S05]  /*0f20*/  FADD R9, R2, R5 ;  /* 0x0000000502097221 */ /* 0x008fca0000000000 */
[----:B------:R-:W-:Y:S01]  /*0f30*/  STG.E desc[UR4][R6.64], R9 ;  /* 0x0000000906007986 */ /* 0x000fe2000c101904 */
[----:B------:R-:W-:Y:S05]  /*0f40*/  EXIT ;  /* 0x000000000000794d */ /* 0x000fea0003800000 */
.L_x_5:
        /* <DEDUP_REMOVED lines=11> */
.L_x_7:


//--------------------- .nv.shared.reserved.0     --------------------------
	.section	.nv.shared.reserved.0,"aw",@nobits
	.weak		__nv_reservedSMEM_offset_0_alias
	.size		__nv_reservedSMEM_offset_0_alias, 0, 64
	.other		__nv_reservedSMEM_offset_0_alias,@"STO_CUDA_RESERVED_SHARED STV_DEFAULT"
__nv_reservedSMEM_offset_0_alias:
	.zero		0
	.zero		64


//--------------------- .nv.constant0._Z9vectorAddPfS_S_i --------------------------
	.section	.nv.constant0._Z9vectorAddPfS_S_i,"a",@progbits
	.sectionflags	@""
	.align	4
.nv.constant0._Z9vectorAddPfS_S_i:
	.zero		924


//--------------------- .nv.constant0._Z18vectorAddCoarsenedPfS_S_ii --------------------------
	.section	.nv.constant0._Z18vectorAddCoarsenedPfS_S_ii,"a",@progbits
	.sectionflags	@""
	.align	4
.nv.constant0._Z18vectorAddCoarsenedPfS_S_ii:
	.zero		928


//--------------------- SYMBOLS --------------------------

	.type		.nv.reservedSmem.offset0,@object
	.size		.nv.reservedSmem.offset0,0x4
